	.headerflags	@"EF_CUDA_TEXMODE_UNIFIED EF_CUDA_64BIT_ADDRESS EF_CUDA_ACCELERATORS EF_CUDA_SM90 EF_CUDA_VIRTUAL_SM(EF_CUDA_SM90)"
	.elftype	@"ET_EXEC"


//--------------------- .nv.info                  --------------------------
	.section	.nv.info,"",@"SHT_CUDA_INFO"
	.align	4


	//----- nvinfo : EIATTR_REGCOUNT
	.align		4
        /*0000*/ 	.byte	0x04, 0x2f
        /*0002*/ 	.short	(.L_2 - .L_1)
	.align		4
.L_1:
        /*0004*/ 	.word	index@(triton_red_fused__native_batch_norm_legit_2)
        /*0008*/ 	.word	0x00000020


	//----- nvinfo : EIATTR_MIN_STACK_SIZE
	.align		4
.L_2:
        /*000c*/ 	.byte	0x04, 0x12
        /*000e*/ 	.short	(.L_4 - .L_3)
	.align		4
.L_3:
        /*0010*/ 	.word	index@(triton_red_fused__native_batch_norm_legit_2)
        /*0014*/ 	.word	0x00000000


	//----- nvinfo : EIATTR_FRAME_SIZE
	.align		4
.L_4:
        /*0018*/ 	.byte	0x04, 0x11
        /*001a*/ 	.short	(.L_6 - .L_5)
	.align		4
.L_5:
        /*001c*/ 	.word	index@(triton_red_fused__native_batch_norm_legit_2)
        /*0020*/ 	.word	0x00000000


	//----- nvinfo : EIATTR_MIN_STACK_SIZE
	.align		4
.L_6:
        /*0024*/ 	.byte	0x04, 0x12
        /*0026*/ 	.short	(.L_8 - .L_7)
	.align		4
.L_7:
        /*0028*/ 	.word	index@(triton_red_fused__native_batch_norm_legit_2)
        /*002c*/ 	.word	0x00000000
.L_8:


//--------------------- .nv.info.triton_red_fused__native_batch_norm_legit_2 --------------------------
	.section	.nv.info.triton_red_fused__native_batch_norm_legit_2,"",@"SHT_CUDA_INFO"
	.sectionflags	@""
	.align	4


	//----- nvinfo : EIATTR_CUDA_API_VERSION
	.align		4
        /*0000*/ 	.byte	0x04, 0x37
        /*0002*/ 	.short	(.L_10 - .L_9)
.L_9:
        /*0004*/ 	.word	0x0000007c


	//----- nvinfo : EIATTR_KPARAM_INFO
	.align		4
.L_10:
        /*0008*/ 	.byte	0x04, 0x17
        /*000a*/ 	.short	(.L_12 - .L_11)
.L_11:
        /*000c*/ 	.word	0x00000000
        /*0010*/ 	.short	0x0004
        /*0012*/ 	.short	0x001c
        /*0014*/ 	.byte	0x00, 0xf0, 0x11, 0x00


	//----- nvinfo : EIATTR_KPARAM_INFO
	.align		4
.L_12:
        /*0018*/ 	.byte	0x04, 0x17
        /*001a*/ 	.short	(.L_14 - .L_13)
.L_13:
        /*001c*/ 	.word	0x00000000
        /*0020*/ 	.short	0x0003
        /*0022*/ 	.short	0x0018
        /*0024*/ 	.byte	0x00, 0xf0, 0x11, 0x00


	//----- nvinfo : EIATTR_KPARAM_INFO
	.align		4
.L_14:
        /*0028*/ 	.byte	0x04, 0x17
        /*002a*/ 	.short	(.L_16 - .L_15)
.L_15:
        /*002c*/ 	.word	0x00000000
        /*0030*/ 	.short	0x0002
        /*0032*/ 	.short	0x0010
        /*0034*/ 	.byte	0x00, 0xf4, 0x21, 0x00


	//----- nvinfo : EIATTR_KPARAM_INFO
	.align		4
.L_16:
        /*0038*/ 	.byte	0x04, 0x17
        /*003a*/ 	.short	(.L_18 - .L_17)
.L_17:
        /*003c*/ 	.word	0x00000000
        /*0040*/ 	.short	0x0001
        /*0042*/ 	.short	0x0008
        /*0044*/ 	.byte	0x00, 0xf4, 0x21, 0x00


	//----- nvinfo : EIATTR_KPARAM_INFO
	.align		4
.L_18:
        /*0048*/ 	.byte	0x04, 0x17
        /*004a*/ 	.short	(.L_20 - .L_19)
.L_19:
        /*004c*/ 	.word	0x00000000
        /*0050*/ 	.short	0x0000
        /*0052*/ 	.short	0x0000
        /*0054*/ 	.byte	0x00, 0xf4, 0x21, 0x00


	//----- nvinfo : EIATTR_SPARSE_MMA_MASK
	.align		4
.L_20:
        /*0058*/ 	.byte	0x03, 0x50
        /*005a*/ 	.short	0x0000


	//----- nvinfo : EIATTR_MAXREG_COUNT
	.align		4
        /*005c*/ 	.byte	0x03, 0x1b
        /*005e*/ 	.short	0x0080


	//----- nvinfo : EIATTR_COOP_GROUP_MASK_REGIDS
	.align		4
        /*0060*/ 	.byte	0x04, 0x29
        /*0062*/ 	.short	(.L_22 - .L_21)


	//   ....[0]....
.L_21:
        /*0064*/ 	.word	0xffffffff


	//   ....[1]....
        /*0068*/ 	.word	0xffffffff


	//   ....[2]....
        /*006c*/ 	.word	0xffffffff


	//   ....[3]....
        /*0070*/ 	.word	0xffffffff


	//   ....[4]....
        /*0074*/ 	.word	0xffffffff


	//   ....[5]....
        /*0078*/ 	.word	0xffffffff


	//   ....[6]....
        /*007c*/ 	.word	0xffffffff


	//   ....[7]....
        /*0080*/ 	.word	0xffffffff


	//   ....[8]....
        /*0084*/ 	.word	0xffffffff


	//   ....[9]....
        /*0088*/ 	.word	0xffffffff


	//   ....[10]....
        /*008c*/ 	.word	0xffffffff


	//   ....[11]....
        /*0090*/ 	.word	0xffffffff


	//   ....[12]....
        /*0094*/ 	.word	0xffffffff


	//   ....[13]....
        /*0098*/ 	.word	0xffffffff


	//   ....[14]....
        /*009c*/ 	.word	0xffffffff


	//   ....[15]....
        /*00a0*/ 	.word	0xffffffff


	//   ....[16]....
        /*00a4*/ 	.word	0xffffffff


	//   ....[17]....
        /*00a8*/ 	.word	0xffffffff


	//   ....[18]....
        /*00ac*/ 	.word	0xffffffff


	//   ....[19]....
        /*00b0*/ 	.word	0xffffffff


	//   ....[20]....
        /*00b4*/ 	.word	0xffffffff


	//   ....[21]....
        /*00b8*/ 	.word	0xffffffff


	//----- nvinfo : EIATTR_COOP_GROUP_INSTR_OFFSETS
	.align		4
.L_22:
        /*00bc*/ 	.byte	0x04, 0x28
        /*00be*/ 	.short	(.L_24 - .L_23)


	//   ....[0]....
.L_23:
        /*00c0*/ 	.word	0x000006d0


	//   ....[1]....
        /*00c4*/ 	.word	0x00000710


	//   ....[2]....
        /*00c8*/ 	.word	0x00000820


	//   ....[3]....
        /*00cc*/ 	.word	0x00000870


	//   ....[4]....
        /*00d0*/ 	.word	0x00000970


	//   ....[5]....
        /*00d4*/ 	.word	0x000009a0


	//   ....[6]....
        /*00d8*/ 	.word	0x00000aa0


	//   ....[7]....
        /*00dc*/ 	.word	0x00000ae0


	//   ....[8]....
        /*00e0*/ 	.word	0x00000bd0


	//   ....[9]....
        /*00e4*/ 	.word	0x00000c00


	//   ....[10]....
        /*00e8*/ 	.word	0x00000d80


	//   ....[11]....
        /*00ec*/ 	.word	0x00000dd0


	//   ....[12]....
        /*00f0*/ 	.word	0x00000df0


	//   ....[13]....
        /*00f4*/ 	.word	0x00000e20


	//   ....[14]....
        /*00f8*/ 	.word	0x00000eb0


	//   ....[15]....
        /*00fc*/ 	.word	0x00000f40


	//   ....[16]....
        /*0100*/ 	.word	0x00000f80


	//   ....[17]....
        /*0104*/ 	.word	0x00001060


	//   ....[18]....
        /*0108*/ 	.word	0x00001090


	//   ....[19]....
        /*010c*/ 	.word	0x000010d0


	//   ....[20]....
        /*0110*/ 	.word	0x000011b0


	//   ....[21]....
        /*0114*/ 	.word	0x000011f0


	//----- nvinfo : EIATTR_EXIT_INSTR_OFFSETS
	.align		4
.L_24:
        /*0118*/ 	.byte	0x04, 0x1c
        /*011a*/ 	.short	(.L_26 - .L_25)


	//   ....[0]....
.L_25:
        /*011c*/ 	.word	0x000013d0


	//   ....[1]....
        /*0120*/ 	.word	0x00001410


	//----- nvinfo : EIATTR_REQNTID
	.align		4
.L_26:
        /*0124*/ 	.byte	0x04, 0x10
        /*0126*/ 	.short	(.L_28 - .L_27)
.L_27:
        /*0128*/ 	.word	0x00000200
        /*012c*/ 	.word	0x00000001
        /*0130*/ 	.word	0x00000001


	//----- nvinfo : EIATTR_CBANK_PARAM_SIZE
	.align		4
.L_28:
        /*0134*/ 	.byte	0x03, 0x19
        /*0136*/ 	.short	0x0020


	//----- nvinfo : EIATTR_PARAM_CBANK
	.align		4
        /*0138*/ 	.byte	0x04, 0x0a
        /*013a*/ 	.short	(.L_30 - .L_29)
	.align		4
.L_29:
        /*013c*/ 	.word	index@(.nv.constant0.triton_red_fused__native_batch_norm_legit_2)
        /*0140*/ 	.short	0x0210
        /*0142*/ 	.short	0x0020


	//----- nvinfo : EIATTR_SW_WAR
	.align		4
.L_30:
        /*0144*/ 	.byte	0x04, 0x36
        /*0146*/ 	.short	(.L_32 - .L_31)
.L_31:
        /*0148*/ 	.word	0x00000008
.L_32:


//--------------------- .nv.callgraph             --------------------------
	.section	.nv.callgraph,"",@"SHT_CUDA_CALLGRAPH"
	.align	4
	.sectionentsize	8
	.align		4
        /*0000*/ 	.word	0x00000000
	.align		4
        /*0004*/ 	.word	0xffffffff
	.align		4
        /*0008*/ 	.word	0x00000000
	.align		4
        /*000c*/ 	.word	0xfffffffe
	.align		4
        /*0010*/ 	.word	0x00000000
	.align		4
        /*0014*/ 	.word	0xfffffffd
	.align		4
        /*0018*/ 	.word	0x00000000
	.align		4
        /*001c*/ 	.word	0xfffffffc


//--------------------- .nv.constant4             --------------------------
	.section	.nv.constant4,"a",@progbits
	.align	8
	.align		8
.nv.constant4:
        /*0000*/ 	.dword	_$_str


//--------------------- .text.triton_red_fused__native_batch_norm_legit_2 --------------------------
	.section	.text.triton_red_fused__native_batch_norm_legit_2,"ax",@progbits
	.sectionflags	@"SHF_BARRIERS=1"
	.align	128
        .global         triton_red_fused__native_batch_norm_legit_2
        .type           triton_red_fused__native_batch_norm_legit_2,@function
        .size           triton_red_fused__native_batch_norm_legit_2,(.L_x_1 - triton_red_fused__native_batch_norm_legit_2)
        .other          triton_red_fused__native_batch_norm_legit_2,@"STO_CUDA_ENTRY STV_DEFAULT"
triton_red_fused__native_batch_norm_legit_2:
.text.triton_red_fused__native_batch_norm_legit_2:
[----:B------:R-:W0:Y:S01]  /*0000*/  LDC R1, c[0x0][0x28] ;  /* 0x00000a00ff017b82 */ /* 0x000e220000000800 */
[----:B------:R-:W1:Y:S07]  /*0010*/  S2R R21, SR_TID.X ;  /* 0x0000000000157919 */ /* 0x000e6e0000002100 */
[----:B------:R-:W2:Y:S01]  /*0020*/  LDC.64 R22, c[0x0][0x218] ;  /* 0x00008600ff167b82 */ /* 0x000ea20000000a00 */
[----:B------:R-:W-:Y:S01]  /*0030*/  CS2R R6, SRZ ;  /* 0x0000000000067805 */ /* 0x000fe2000001ff00 */
[----:B------:R-:W-:Y:S01]  /*0040*/  ULDC.64 UR6, c[0x0][0x208] ;  /* 0x0000820000067ab9 */ /* 0x000fe20000000a00 */
[----:B------:R-:W3:Y:S01]  /*0050*/  S2R R3, SR_CTAID.X ;  /* 0x0000000000037919 */ /* 0x000ee20000002500 */
[----:B------:R-:W-:-:S02]  /*0060*/  CS2R R8, SRZ ;  /* 0x0000000000087805 */ /* 0x000fc4000001ff00 */
[----:B------:R-:W-:Y:S02]  /*0070*/  CS2R R10, SRZ ;  /* 0x00000000000a7805 */ /* 0x000fe4000001ff00 */
[----:B-1----:R-:W-:-:S04]  /*0080*/  SHF.L.U32 R13, R21, 0x2, RZ ;  /* 0x00000002150d7819 */ /* 0x002fc800000006ff */
[----:B------:R-:W-:Y:S02]  /*0090*/  LOP3.LUT R0, R13, 0x7fc, RZ, 0xc0, !PT ;  /* 0x000007fc0d007812 */ /* 0x000fe400078ec0ff */
[C---:B---3--:R-:W-:Y:S02]  /*00a0*/  ISETP.GE.AND P0, PT, R3.reuse, 0x100, PT ;  /* 0x000001000300780c */ /* 0x048fe40003f06270 */
[----:B------:R-:W-:-:S05]  /*00b0*/  LEA R5, R3, R0, 0xc ;  /* 0x0000000003057211 */ /* 0x000fca00078e60ff */
[----:B--2---:R-:W-:Y:S01]  /*00c0*/  IMAD.WIDE R22, R5, 0x4, R22 ;  /* 0x0000000405167825 */ /* 0x004fe200078e0216 */
[----:B------:R-:W-:-:S05]  /*00d0*/  CS2R R4, SRZ ;  /* 0x0000000000047805 */ /* 0x000fca000001ff00 */
[----:B------:R-:W2:Y:S04]  /*00e0*/  @!P0 LDG.E.EF.128 R8, desc[UR6][R22.64+0x2000] ;  /* 0x0020000616088981 */ /* 0x000ea8000c0e1d00 */
[----:B------:R1:W3:Y:S01]  /*00f0*/  @!P0 LDG.E.EF.128 R4, desc[UR6][R22.64] ;  /* 0x0000000616048981 */ /* 0x0002e2000c0e1d00 */
[----:B------:R-:W-:Y:S02]  /*0100*/  FSEL R19, RZ, 4, P0 ;  /* 0x40800000ff137808 */ /* 0x000fe40000000000 */
[----:B------:R-:W-:Y:S01]  /*0110*/  FSEL R18, RZ, 6, P0 ;  /* 0x40c00000ff127808 */ /* 0x000fe20000000000 */
[----:B------:R-:W-:Y:S01]  /*0120*/  HFMA2.MMA R17, -RZ, RZ, 2, 0 ;  /* 0x40000000ff117435 */ /* 0x000fe200000001ff */
[C---:B------:R-:W-:Y:S01]  /*0130*/  FSETP.GEU.AND P1, PT, R19.reuse, 1.175494350822287508e-38, PT ;  /* 0x008000001300780b */ /* 0x040fe20003f2e000 */
[----:B------:R-:W-:Y:S01]  /*0140*/  FMUL R0, R19, 16777216 ;  /* 0x4b80000013007820 */ /* 0x000fe20000400000 */
[----:B------:R-:W-:Y:S01]  /*0150*/  FSEL R16, RZ, 8, P0 ;  /* 0x41000000ff107808 */ /* 0x000fe20000000000 */
[C---:B------:R-:W-:Y:S01]  /*0160*/  FMUL R25, R18.reuse, 16777216 ;  /* 0x4b80000012197820 */ /* 0x040fe20000400000 */
[----:B------:R-:W-:-:S02]  /*0170*/  FSETP.GEU.AND P2, PT, R18, 1.175494350822287508e-38, PT ;  /* 0x008000001200780b */ /* 0x000fc40003f4e000 */
[----:B------:R-:W-:Y:S01]  /*0180*/  FSEL R0, R0, R19, !P1 ;  /* 0x0000001300007208 */ /* 0x000fe20004800000 */
[C---:B-1----:R-:W-:Y:S01]  /*0190*/  FMUL R23, R16.reuse, 16777216 ;  /* 0x4b80000010177820 */ /* 0x042fe20000400000 */
[----:B------:R-:W-:Y:S02]  /*01a0*/  FSEL R22, R25, R18, !P2 ;  /* 0x0000001219167208 */ /* 0x000fe40005000000 */
[----:B------:R-:W-:Y:S02]  /*01b0*/  FSETP.GEU.AND P3, PT, R16, 1.175494350822287508e-38, PT ;  /* 0x008000001000780b */ /* 0x000fe40003f6e000 */
[----:B------:R-:W-:Y:S01]  /*01c0*/  FSEL R17, R17, 1, !P0 ;  /* 0x3f80000011117808 */ /* 0x000fe20004000000 */
[----:B------:R-:W1:Y:S01]  /*01d0*/  MUFU.RCP R0, R0 ;  /* 0x0000000000007308 */ /* 0x000e620000001000 */
[----:B------:R-:W-:Y:S02]  /*01e0*/  FSEL R20, RZ, 2, P0 ;  /* 0x40000000ff147808 */ /* 0x000fe40000000000 */
[----:B------:R-:W-:-:S03]  /*01f0*/  FSEL R2, R23, R16, !P3 ;  /* 0x0000001017027208 */ /* 0x000fc60005800000 */
[----:B------:R-:W-:Y:S02]  /*0200*/  FMUL R27, R20, 16777216 ;  /* 0x4b800000141b7820 */ /* 0x000fe40000400000 */
[----:B------:R-:W4:Y:S03]  /*0210*/  MUFU.RCP R22, R22 ;  /* 0x0000001600167308 */ /* 0x000f260000001000 */
[----:B------:R-:W-:-:S05]  /*0220*/  FSEL R29, R27, R20, !P1 ;  /* 0x000000141b1d7208 */ /* 0x000fca0004800000 */
[----:B------:R-:W5:Y:S01]  /*0230*/  MUFU.RCP R17, R17 ;  /* 0x0000001100117308 */ /* 0x000f620000001000 */
[----:B------:R-:W-:-:S07]  /*0240*/  FSEL R24, R27, R20, !P2 ;  /* 0x000000141b187208 */ /* 0x000fce0005000000 */
[----:B------:R-:W1:Y:S01]  /*0250*/  MUFU.RCP R2, R2 ;  /* 0x0000000200027308 */ /* 0x000e620000001000 */
[----:B------:R-:W-:Y:S02]  /*0260*/  FSETP.NEU.AND P1, PT, R19, RZ, PT ;  /* 0x000000ff1300720b */ /* 0x000fe40003f2d000 */
[----:B------:R-:W-:Y:S01]  /*0270*/  FSETP.NEU.AND P2, PT, R16, RZ, PT ;  /* 0x000000ff1000720b */ /* 0x000fe20003f4d000 */
[----:B------:R-:W1:Y:S01]  /*0280*/  S2UR UR5, SR_CgaCtaId ;  /* 0x00000000000579c3 */ /* 0x000e620000008800 */
[----:B------:R-:W-:Y:S02]  /*0290*/  UMOV UR4, 0x400 ;  /* 0x0000040000047882 */ /* 0x000fe40000000000 */
[----:B01----:R-:W-:Y:S01]  /*02a0*/  UPRMT UR4, UR5, 0x654, UR4 ;  /* 0x0000065405047896 */ /* 0x003fe20008000004 */
[----:B--2---:R-:W-:Y:S02]  /*02b0*/  SEL R23, R8, RZ, !P0 ;  /* 0x000000ff08177207 */ /* 0x004fe40004000000 */
[----:B---3--:R-:W-:-:S04]  /*02c0*/  SEL R4, R4, RZ, !P0 ;  /* 0x000000ff04047207 */ /* 0x008fc80004000000 */
[----:B------:R-:W-:Y:S01]  /*02d0*/  FSEL R25, R4, RZ, !P0 ;  /* 0x000000ff04197208 */ /* 0x000fe20004000000 */
[----:B------:R-:W-:Y:S01]  /*02e0*/  FMUL R4, R0, R29 ;  /* 0x0000001d00047220 */ /* 0x000fe20000400000 */
[----:B------:R-:W-:Y:S01]  /*02f0*/  SEL R5, R5, RZ, !P0 ;  /* 0x000000ff05057207 */ /* 0x000fe20004000000 */
[----:B----4-:R-:W-:Y:S01]  /*0300*/  FMUL R8, R22, R24 ;  /* 0x0000001816087220 */ /* 0x010fe20000400000 */
[----:B------:R-:W-:Y:S01]  /*0310*/  FSEL R29, R27, R20, !P3 ;  /* 0x000000141b1d7208 */ /* 0x000fe20005800000 */
[----:B------:R-:W-:Y:S01]  /*0320*/  FADD R0, -R25, R23 ;  /* 0x0000001719007221 */ /* 0x000fe20000000100 */
[----:B------:R-:W-:Y:S02]  /*0330*/  SEL R9, R9, RZ, !P0 ;  /* 0x000000ff09097207 */ /* 0x000fe40004000000 */
[----:B------:R-:W-:Y:S02]  /*0340*/  FSEL R27, R5, RZ, !P0 ;  /* 0x000000ff051b7208 */ /* 0x000fe40004000000 */
[----:B------:R-:W-:Y:S01]  /*0350*/  SEL R22, R6, RZ, !P0 ;  /* 0x000000ff06167207 */ /* 0x000fe20004000000 */
[----:B-----5:R-:W-:Y:S01]  /*0360*/  FFMA R6, R0, R17, R25 ;  /* 0x0000001100067223 */ /* 0x020fe20000000019 */
[----:B------:R-:W-:Y:S01]  /*0370*/  FMUL R5, R2, R29 ;  /* 0x0000001d02057220 */ /* 0x000fe20000400000 */
[----:B------:R-:W-:Y:S01]  /*0380*/  FADD R2, -R27, R9 ;  /* 0x000000091b027221 */ /* 0x000fe20000000100 */
[----:B------:R-:W-:Y:S01]  /*0390*/  SEL R10, R10, RZ, !P0 ;  /* 0x000000ff0a0a7207 */ /* 0x000fe20004000000 */
[----:B------:R-:W-:Y:S01]  /*03a0*/  FADD R29, R23, -R6 ;  /* 0x80000006171d7221 */ /* 0x000fe20000000000 */
[----:B------:R-:W-:Y:S01]  /*03b0*/  FSEL R25, R22, RZ, !P0 ;  /* 0x000000ff16197208 */ /* 0x000fe20004000000 */
[----:B------:R-:W-:Y:S01]  /*03c0*/  FFMA R22, R2, R17, R27 ;  /* 0x0000001102167223 */ /* 0x000fe2000000001b */
[----:B------:R-:W-:Y:S01]  /*03d0*/  SEL R23, R7, RZ, !P0 ;  /* 0x000000ff07177207 */ /* 0x000fe20004000000 */
[----:B------:R-:W-:-:S02]  /*03e0*/  FFMA R7, R0, R29, RZ ;  /* 0x0000001d00077223 */ /* 0x000fc400000000ff */
[----:B------:R-:W-:Y:S01]  /*03f0*/  FADD R0, -R25, R10 ;  /* 0x0000000a19007221 */ /* 0x000fe20000000100 */
[----:B------:R-:W-:Y:S01]  /*0400*/  FADD R9, R9, -R22 ;  /* 0x8000001609097221 */ /* 0x000fe20000000000 */
[----:B------:R-:W-:Y:S02]  /*0410*/  SEL R11, R11, RZ, !P0 ;  /* 0x000000ff0b0b7207 */ /* 0x000fe40004000000 */
[----:B------:R-:W-:Y:S01]  /*0420*/  FSEL R23, R23, RZ, !P0 ;  /* 0x000000ff17177208 */ /* 0x000fe20004000000 */
[----:B------:R-:W-:Y:S01]  /*0430*/  FFMA R25, R0, R17, R25 ;  /* 0x0000001100197223 */ /* 0x000fe20000000019 */
[----:B------:R-:W-:Y:S02]  /*0440*/  FSEL R6, R6, RZ, !P0 ;  /* 0x000000ff06067208 */ /* 0x000fe40004000000 */
[----:B------:R-:W-:Y:S01]  /*0450*/  FSEL R29, R22, RZ, !P0 ;  /* 0x000000ff161d7208 */ /* 0x000fe20004000000 */
[----:B------:R-:W-:Y:S01]  /*0460*/  FFMA R22, R2, R9, RZ ;  /* 0x0000000902167223 */ /* 0x000fe200000000ff */
[----:B------:R-:W-:Y:S01]  /*0470*/  FADD R2, -R23, R11 ;  /* 0x0000000b17027221 */ /* 0x000fe20000000100 */
[----:B------:R-:W-:Y:S01]  /*0480*/  FADD R27, R10, -R25 ;  /* 0x800000190a1b7221 */ /* 0x000fe20000000000 */
[----:B------:R-:W-:Y:S01]  /*0490*/  FSEL R9, R4, RZ, P1 ;  /* 0x000000ff04097208 */ /* 0x000fe20000800000 */
[----:B------:R-:W-:Y:S01]  /*04a0*/  FADD R29, -R6, R29 ;  /* 0x0000001d061d7221 */ /* 0x000fe20000000100 */
[----:B------:R-:W-:Y:S01]  /*04b0*/  FADD R7, R7, R22 ;  /* 0x0000001607077221 */ /* 0x000fe20000000000 */
[----:B------:R-:W-:Y:S01]  /*04c0*/  FFMA R4, R2, R17, R23 ;  /* 0x0000001102047223 */ /* 0x000fe20000000017 */
[----:B------:R-:W-:Y:S01]  /*04d0*/  FFMA R0, R0, R27, RZ ;  /* 0x0000001b00007223 */ /* 0x000fe200000000ff */
[----:B------:R-:W-:Y:S01]  /*04e0*/  FSETP.NEU.AND P1, PT, R18, RZ, PT ;  /* 0x000000ff1200720b */ /* 0x000fe20003f2d000 */
[----:B------:R-:W-:Y:S01]  /*04f0*/  FMUL R17, R29, R29 ;  /* 0x0000001d1d117220 */ /* 0x000fe20000400000 */
[----:B------:R-:W-:Y:S01]  /*0500*/  FSEL R25, R25, RZ, !P0 ;  /* 0x000000ff19197208 */ /* 0x000fe20004000000 */
[----:B------:R-:W-:Y:S01]  /*0510*/  FFMA R6, R29, R9, R6 ;  /* 0x000000091d067223 */ /* 0x000fe20000000006 */
[----:B------:R-:W-:Y:S01]  /*0520*/  FSEL R10, R7, RZ, !P0 ;  /* 0x000000ff070a7208 */ /* 0x000fe20004000000 */
[----:B------:R-:W-:Y:S01]  /*0530*/  FMUL R17, R20, R17 ;  /* 0x0000001114117220 */ /* 0x000fe20000400000 */
[----:B------:R-:W-:Y:S01]  /*0540*/  FSEL R7, R8, RZ, P1 ;  /* 0x000000ff08077208 */ /* 0x000fe20000800000 */
[----:B------:R-:W-:Y:S01]  /*0550*/  FADD R25, R25, -R6 ;  /* 0x8000000619197221 */ /* 0x000fe20000000000 */
[----:B------:R-:W-:Y:S01]  /*0560*/  FSEL R8, R0, RZ, !P0 ;  /* 0x000000ff00087208 */ /* 0x000fe20004000000 */
[----:B------:R-:W-:Y:S01]  /*0570*/  FADD R0, R16, R16 ;  /* 0x0000001010007221 */ /* 0x000fe20000000000 */
[----:B------:R-:W-:Y:S01]  /*0580*/  FFMA R17, R9, R17, R10 ;  /* 0x0000001109117223 */ /* 0x000fe2000000000a */
[----:B------:R-:W-:Y:S01]  /*0590*/  FMUL R10, R25, R25 ;  /* 0x00000019190a7220 */ /* 0x000fe20000400000 */
[----:B------:R-:W-:-:S02]  /*05a0*/  FADD R11, R11, -R4 ;  /* 0x800000040b0b7221 */ /* 0x000fc40000000000 */
[----:B------:R-:W-:Y:S01]  /*05b0*/  FSETP.GEU.AND P3, PT, |R0|, 1.175494350822287508e-38, PT ;  /* 0x008000000000780b */ /* 0x000fe20003f6e200 */
[----:B------:R-:W-:Y:S01]  /*05c0*/  FFMA R25, R25, R7, R6 ;  /* 0x0000000719197223 */ /* 0x000fe20000000006 */
[----:B------:R-:W-:Y:S01]  /*05d0*/  FSEL R4, R4, RZ, !P0 ;  /* 0x000000ff04047208 */ /* 0x000fe20004000000 */
[----:B------:R-:W-:Y:S01]  /*05e0*/  FADD R8, R8, R17 ;  /* 0x0000001108087221 */ /* 0x000fe20000000000 */
[----:B------:R-:W-:Y:S01]  /*05f0*/  FMUL R10, R19, R10 ;  /* 0x0000000a130a7220 */ /* 0x000fe20000400000 */
[C---:B------:R-:W-:Y:S01]  /*0600*/  FMUL R9, R0.reuse, 0.25 ;  /* 0x3e80000000097820 */ /* 0x040fe20000400000 */
[----:B------:R-:W-:Y:S01]  /*0610*/  FSETP.GT.AND P1, PT, |R0|, 8.50705917302346158658e+37, PT ;  /* 0x7e8000000000780b */ /* 0x000fe20003f24200 */
[----:B------:R-:W-:Y:S01]  /*0620*/  FFMA R2, R2, R11, RZ ;  /* 0x0000000b02027223 */ /* 0x000fe200000000ff */
[----:B------:R-:W-:Y:S01]  /*0630*/  FSEL R5, R5, RZ, P2 ;  /* 0x000000ff05057208 */ /* 0x000fe20001000000 */
[----:B------:R-:W-:Y:S01]  /*0640*/  FADD R6, R4, -R25 ;  /* 0x8000001904067221 */ /* 0x000fe20000000000 */
[----:B------:R-:W-:Y:S01]  /*0650*/  FFMA R7, R7, R10, R8 ;  /* 0x0000000a07077223 */ /* 0x000fe20000000008 */
[----:B------:R-:W-:-:S02]  /*0660*/  FSEL R8, R9, R0, P1 ;  /* 0x0000000009087208 */ /* 0x000fc40000800000 */
[----:B------:R-:W-:Y:S01]  /*0670*/  FSEL R4, R2, RZ, !P0 ;  /* 0x000000ff02047208 */ /* 0x000fe20004000000 */
[C---:B------:R-:W-:Y:S01]  /*0680*/  FMUL R11, R6.reuse, R6 ;  /* 0x00000006060b7220 */ /* 0x040fe20000400000 */
[----:B------:R-:W-:Y:S01]  /*0690*/  FFMA R2, R6, R5, R25 ;  /* 0x0000000506027223 */ /* 0x000fe20000000019 */
[----:B------:R-:W-:Y:S02]  /*06a0*/  @!P3 FMUL R8, R8, 16777216 ;  /* 0x4b8000000808b820 */ /* 0x000fe40000400000 */
[----:B------:R-:W-:Y:S01]  /*06b0*/  FADD R4, R4, R7 ;  /* 0x0000000704047221 */ /* 0x000fe20000000000 */
[----:B------:R-:W-:Y:S01]  /*06c0*/  FMUL R11, R18, R11 ;  /* 0x0000000b120b7220 */ /* 0x000fe20000400000 */
[----:B------:R-:W0:Y:S02]  /*06d0*/  SHFL.BFLY PT, R7, R2, 0x10, 0x1f ;  /* 0x0e001f0002077f89 */ /* 0x000e2400000e0000 */
[----:B------:R-:W1:Y:S01]  /*06e0*/  MUFU.RCP R8, R8 ;  /* 0x0000000800087308 */ /* 0x000e620000001000 */
[----:B------:R-:W-:Y:S01]  /*06f0*/  FFMA R11, R5, R11, R4 ;  /* 0x0000000b050b7223 */ /* 0x000fe20000000004 */
[----:B------:R-:W-:-:S04]  /*0700*/  FMUL R5, R16, 0.25 ;  /* 0x3e80000010057820 */ /* 0x000fc80000400000 */
[----:B------:R-:W2:Y:S01]  /*0710*/  SHFL.BFLY PT, R6, R11, 0x10, 0x1f ;  /* 0x0e001f000b067f89 */ /* 0x000ea200000e0000 */
[----:B------:R-:W-:Y:S01]  /*0720*/  FSEL R5, R5, R16, P1 ;  /* 0x0000001005057208 */ /* 0x000fe20000800000 */
[----:B------:R-:W-:-:S04]  /*0730*/  FADD R4, R0, R0 ;  /* 0x0000000000047221 */ /* 0x000fc80000000000 */
[----:B------:R-:W-:Y:S01]  /*0740*/  @!P3 FMUL R5, R5, 16777216 ;  /* 0x4b8000000505b820 */ /* 0x000fe20000400000 */
[----:B------:R-:W-:Y:S02]  /*0750*/  FSETP.GEU.AND P2, PT, |R4|, 1.175494350822287508e-38, PT ;  /* 0x008000000400780b */ /* 0x000fe40003f4e200 */
[----:B------:R-:W-:Y:S01]  /*0760*/  FSETP.NEU.AND P1, PT, R0, RZ, PT ;  /* 0x000000ff0000720b */ /* 0x000fe20003f2d000 */
[----:B-1----:R-:W-:Y:S01]  /*0770*/  FMUL R10, R8, R5 ;  /* 0x00000005080a7220 */ /* 0x002fe20000400000 */
[C---:B------:R-:W-:Y:S01]  /*0780*/  FMUL R5, R4.reuse, 0.25 ;  /* 0x3e80000004057820 */ /* 0x040fe20000400000 */
[----:B------:R-:W-:-:S03]  /*0790*/  FSETP.GT.AND P0, PT, |R4|, 8.50705917302346158658e+37, PT ;  /* 0x7e8000000400780b */ /* 0x000fc60003f04200 */
[----:B------:R-:W-:Y:S01]  /*07a0*/  FSEL R10, R10, RZ, P1 ;  /* 0x000000ff0a0a7208 */ /* 0x000fe20000800000 */
[----:B0-----:R-:W-:Y:S01]  /*07b0*/  FADD R7, -R2, R7 ;  /* 0x0000000702077221 */ /* 0x001fe20000000100 */
[----:B------:R-:W-:-:S03]  /*07c0*/  FSEL R18, R5, R4, P0 ;  /* 0x0000000405127208 */ /* 0x000fc60000000000 */
[C---:B------:R-:W-:Y:S01]  /*07d0*/  FMUL R17, R7.reuse, R7 ;  /* 0x0000000707117220 */ /* 0x040fe20000400000 */
[----:B------:R-:W-:Y:S01]  /*07e0*/  FFMA R2, R7, R10, R2 ;  /* 0x0000000a07027223 */ /* 0x000fe20000000002 */
[----:B------:R-:W-:Y:S02]  /*07f0*/  @!P2 FMUL R18, R18, 16777216 ;  /* 0x4b8000001212a820 */ /* 0x000fe40000400000 */
[----:B------:R-:W-:Y:S01]  /*0800*/  FMUL R17, R16, R17 ;  /* 0x0000001110117220 */ /* 0x000fe20000400000 */
[----:B--2---:R-:W-:Y:S01]  /*0810*/  FADD R11, R11, R6 ;  /* 0x000000060b0b7221 */ /* 0x004fe20000000000 */
[----:B------:R-:W0:Y:S02]  /*0820*/  SHFL.BFLY PT, R19, R2, 0x8, 0x1f ;  /* 0x0d001f0002137f89 */ /* 0x000e2400000e0000 */
[----:B------:R-:W1:Y:S01]  /*0830*/  MUFU.RCP R18, R18 ;  /* 0x0000001200127308 */ /* 0x000e620000001000 */
[----:B------:R-:W-:Y:S01]  /*0840*/  FFMA R11, R10, R17, R11 ;  /* 0x000000110a0b7223 */ /* 0x000fe2000000000b */
[----:B------:R-:W-:Y:S01]  /*0850*/  FSEL R9, R9, R0, P0 ;  /* 0x0000000009097208 */ /* 0x000fe20000000000 */
[----:B------:R-:W-:-:S03]  /*0860*/  FADD R6, R4, R4 ;  /* 0x0000000404067221 */ /* 0x000fc60000000000 */
[----:B------:R-:W2:Y:S01]  /*0870*/  SHFL.BFLY PT, R8, R11, 0x8, 0x1f ;  /* 0x0d001f000b087f89 */ /* 0x000ea200000e0000 */
[----:B------:R-:W-:Y:S01]  /*0880*/  @!P2 FMUL R9, R9, 16777216 ;  /* 0x4b8000000909a820 */ /* 0x000fe20000400000 */
[C---:B------:R-:W-:Y:S01]  /*0890*/  FSETP.GEU.AND P2, PT, |R6|.reuse, 1.175494350822287508e-38, PT ;  /* 0x008000000600780b */ /* 0x040fe20003f4e200 */
[C---:B------:R-:W-:Y:S01]  /*08a0*/  FMUL R7, R6.reuse, 0.25 ;  /* 0x3e80000006077820 */ /* 0x040fe20000400000 */
[----:B------:R-:W-:Y:S02]  /*08b0*/  FSETP.GT.AND P0, PT, |R6|, 8.50705917302346158658e+37, PT ;  /* 0x7e8000000600780b */ /* 0x000fe40003f04200 */
[----:B------:R-:W-:Y:S01]  /*08c0*/  FSETP.NEU.AND P1, PT, R4, RZ, PT ;  /* 0x000000ff0400720b */ /* 0x000fe20003f2d000 */
[----:B-1----:R-:W-:Y:S01]  /*08d0*/  FMUL R9, R18, R9 ;  /* 0x0000000912097220 */ /* 0x002fe20000400000 */
[----:B------:R-:W-:-:S04]  /*08e0*/  FSEL R10, R7, R6, P0 ;  /* 0x00000006070a7208 */ /* 0x000fc80000000000 */
[----:B------:R-:W-:Y:S01]  /*08f0*/  FSEL R9, R9, RZ, P1 ;  /* 0x000000ff09097208 */ /* 0x000fe20000800000 */
[----:B0-----:R-:W-:Y:S02]  /*0900*/  FADD R19, -R2, R19 ;  /* 0x0000001302137221 */ /* 0x001fe40000000100 */
[----:B------:R-:W-:Y:S02]  /*0910*/  @!P2 FMUL R10, R10, 16777216 ;  /* 0x4b8000000a0aa820 */ /* 0x000fe40000400000 */
[C---:B------:R-:W-:Y:S01]  /*0920*/  FMUL R17, R19.reuse, R19 ;  /* 0x0000001313117220 */ /* 0x040fe20000400000 */
[----:B------:R-:W-:-:S03]  /*0930*/  FFMA R2, R19, R9, R2 ;  /* 0x0000000913027223 */ /* 0x000fc60000000002 */
[----:B------:R-:W0:Y:S01]  /*0940*/  MUFU.RCP R10, R10 ;  /* 0x0000000a000a7308 */ /* 0x000e220000001000 */
[----:B------:R-:W-:Y:S01]  /*0950*/  FMUL R17, R0, R17 ;  /* 0x0000001100117220 */ /* 0x000fe20000400000 */
[----:B--2---:R-:W-:Y:S02]  /*0960*/  FADD R8, R11, R8 ;  /* 0x000000080b087221 */ /* 0x004fe40000000000 */
[----:B------:R-:W1:Y:S02]  /*0970*/  SHFL.BFLY PT, R11, R2, 0x4, 0x1f ;  /* 0x0c801f00020b7f89 */ /* 0x000e6400000e0000 */
[----:B------:R-:W-:Y:S01]  /*0980*/  FFMA R8, R9, R17, R8 ;  /* 0x0000001109087223 */ /* 0x000fe20000000008 */
[----:B------:R-:W-:-:S04]  /*0990*/  FSEL R5, R5, R4, P0 ;  /* 0x0000000405057208 */ /* 0x000fc80000000000 */
[----:B------:R-:W2:Y:S01]  /*09a0*/  SHFL.BFLY PT, R9, R8, 0x4, 0x1f ;  /* 0x0c801f0008097f89 */ /* 0x000ea200000e0000 */
[----:B------:R-:W-:Y:S01]  /*09b0*/  @!P2 FMUL R5, R5, 16777216 ;  /* 0x4b8000000505a820 */ /* 0x000fe20000400000 */
[C---:B------:R-:W-:Y:S01]  /*09c0*/  FADD R0, R6.reuse, R6 ;  /* 0x0000000606007221 */ /* 0x040fe20000000000 */
[----:B------:R-:W-:Y:S02]  /*09d0*/  FSETP.NEU.AND P0, PT, R6, RZ, PT ;  /* 0x000000ff0600720b */ /* 0x000fe40003f0d000 */
[----:B0-----:R-:W-:Y:S02]  /*09e0*/  FMUL R5, R10, R5 ;  /* 0x000000050a057220 */ /* 0x001fe40000400000 */
[----:B------:R-:W-:-:S03]  /*09f0*/  FSETP.GEU.AND P1, PT, |R0|, 1.175494350822287508e-38, PT ;  /* 0x008000000000780b */ /* 0x000fc60003f2e200 */
[----:B------:R-:W-:Y:S01]  /*0a00*/  FSEL R16, R5, RZ, P0 ;  /* 0x000000ff05107208 */ /* 0x000fe20000000000 */
[C---:B------:R-:W-:Y:S01]  /*0a10*/  FMUL R5, R0.reuse, 0.25 ;  /* 0x3e80000000057820 */ /* 0x040fe20000400000 */
[----:B------:R-:W-:-:S04]  /*0a20*/  FSETP.GT.AND P0, PT, |R0|, 8.50705917302346158658e+37, PT ;  /* 0x7e8000000000780b */ /* 0x000fc80003f04200 */
[----:B------:R-:W-:Y:S01]  /*0a30*/  FSEL R10, R5, R0, P0 ;  /* 0x00000000050a7208 */ /* 0x000fe20000000000 */
[----:B-1----:R-:W-:-:S04]  /*0a40*/  FADD R11, -R2, R11 ;  /* 0x0000000b020b7221 */ /* 0x002fc80000000100 */
[C---:B------:R-:W-:Y:S01]  /*0a50*/  FMUL R17, R11.reuse, R11 ;  /* 0x0000000b0b117220 */ /* 0x040fe20000400000 */
[----:B------:R-:W-:Y:S01]  /*0a60*/  FFMA R2, R11, R16, R2 ;  /* 0x000000100b027223 */ /* 0x000fe20000000002 */
[----:B------:R-:W-:Y:S01]  /*0a70*/  @!P1 FMUL R10, R10, 16777216 ;  /* 0x4b8000000a0a9820 */ /* 0x000fe20000400000 */
[----:B--2---:R-:W-:Y:S01]  /*0a80*/  FADD R9, R8, R9 ;  /* 0x0000000908097221 */ /* 0x004fe20000000000 */
[----:B------:R-:W-:Y:S02]  /*0a90*/  FMUL R17, R4, R17 ;  /* 0x0000001104117220 */ /* 0x000fe40000400000 */
[----:B------:R-:W0:Y:S02]  /*0aa0*/  SHFL.BFLY PT, R11, R2, 0x2, 0x1f ;  /* 0x0c401f00020b7f89 */ /* 0x000e2400000e0000 */
[----:B------:R-:W-:Y:S01]  /*0ab0*/  FFMA R9, R16, R17, R9 ;  /* 0x0000001110097223 */ /* 0x000fe20000000009 */
[----:B------:R-:W1:Y:S01]  /*0ac0*/  MUFU.RCP R10, R10 ;  /* 0x0000000a000a7308 */ /* 0x000e620000001000 */
[----:B------:R-:W-:-:S03]  /*0ad0*/  FSEL R7, R7, R6, P0 ;  /* 0x0000000607077208 */ /* 0x000fc60000000000 */
[----:B------:R-:W2:Y:S02]  /*0ae0*/  SHFL.BFLY PT, R8, R9, 0x2, 0x1f ;  /* 0x0c401f0009087f89 */ /* 0x000ea400000e0000 */
[----:B------:R-:W-:Y:S01]  /*0af0*/  @!P1 FMUL R7, R7, 16777216 ;  /* 0x4b80000007079820 */ /* 0x000fe20000400000 */
[C---:B------:R-:W-:Y:S01]  /*0b00*/  FADD R4, R0.reuse, R0 ;  /* 0x0000000000047221 */ /* 0x040fe20000000000 */
[----:B------:R-:W-:Y:S02]  /*0b10*/  FSETP.NEU.AND P0, PT, R0, RZ, PT ;  /* 0x000000ff0000720b */ /* 0x000fe40003f0d000 */
[----:B-1----:R-:W-:Y:S02]  /*0b20*/  FMUL R7, R10, R7 ;  /* 0x000000070a077220 */ /* 0x002fe40000400000 */
[----:B------:R-:W-:-:S03]  /*0b30*/  FSETP.GEU.AND P1, PT, |R4|, 1.175494350822287508e-38, PT ;  /* 0x008000000400780b */ /* 0x000fc60003f2e200 */
[----:B------:R-:W-:Y:S01]  /*0b40*/  FSEL R7, R7, RZ, P0 ;  /* 0x000000ff07077208 */ /* 0x000fe20000000000 */
[----:B0-----:R-:W-:Y:S01]  /*0b50*/  FADD R11, -R2, R11 ;  /* 0x0000000b020b7221 */ /* 0x001fe20000000100 */
[C---:B------:R-:W-:Y:S01]  /*0b60*/  FMUL R19, R4.reuse, 0.25 ;  /* 0x3e80000004137820 */ /* 0x040fe20000400000 */
[----:B------:R-:W-:Y:S02]  /*0b70*/  FSETP.GT.AND P0, PT, |R4|, 8.50705917302346158658e+37, PT ;  /* 0x7e8000000400780b */ /* 0x000fe40003f04200 */
[C---:B------:R-:W-:Y:S01]  /*0b80*/  FMUL R17, R11.reuse, R11 ;  /* 0x0000000b0b117220 */ /* 0x040fe20000400000 */
[----:B------:R-:W-:Y:S01]  /*0b90*/  FFMA R2, R11, R7, R2 ;  /* 0x000000070b027223 */ /* 0x000fe20000000002 */
[----:B------:R-:W-:Y:S01]  /*0ba0*/  FSEL R19, R19, R4, P0 ;  /* 0x0000000413137208 */ /* 0x000fe20000000000 */
[----:B--2---:R-:W-:Y:S01]  /*0bb0*/  FADD R8, R9, R8 ;  /* 0x0000000809087221 */ /* 0x004fe20000000000 */
[----:B------:R-:W-:Y:S02]  /*0bc0*/  FMUL R17, R6, R17 ;  /* 0x0000001106117220 */ /* 0x000fe40000400000 */
[----:B------:R-:W0:Y:S01]  /*0bd0*/  SHFL.BFLY PT, R9, R2, 0x1, 0x1f ;  /* 0x0c201f0002097f89 */ /* 0x000e2200000e0000 */
[----:B------:R-:W-:Y:S01]  /*0be0*/  @!P1 FMUL R19, R19, 16777216 ;  /* 0x4b80000013139820 */ /* 0x000fe20000400000 */
[----:B------:R-:W-:-:S05]  /*0bf0*/  FFMA R8, R7, R17, R8 ;  /* 0x0000001107087223 */ /* 0x000fca0000000008 */
[----:B------:R-:W1:Y:S01]  /*0c00*/  SHFL.BFLY PT, R7, R8, 0x1, 0x1f ;  /* 0x0c201f0008077f89 */ /* 0x000e6200000e0000 */
[----:B------:R-:W2:Y:S01]  /*0c10*/  MUFU.RCP R19, R19 ;  /* 0x0000001300137308 */ /* 0x000ea20000001000 */
[----:B------:R-:W-:-:S05]  /*0c20*/  FSEL R6, R5, R0, P0 ;  /* 0x0000000005067208 */ /* 0x000fca0000000000 */
[----:B------:R-:W-:Y:S01]  /*0c30*/  @!P1 FMUL R6, R6, 16777216 ;  /* 0x4b80000006069820 */ /* 0x000fe20000400000 */
[----:B------:R-:W-:Y:S02]  /*0c40*/  FSETP.NEU.AND P0, PT, R4, RZ, PT ;  /* 0x000000ff0400720b */ /* 0x000fe40003f0d000 */
[----:B------:R-:W-:Y:S01]  /*0c50*/  LOP3.LUT P1, RZ, R21, 0x1f, RZ, 0xc0, !PT ;  /* 0x0000001f15ff7812 */ /* 0x000fe2000782c0ff */
[----:B--2---:R-:W-:Y:S01]  /*0c60*/  FMUL R6, R19, R6 ;  /* 0x0000000613067220 */ /* 0x004fe20000400000 */
[----:B0-----:R-:W-:-:S04]  /*0c70*/  FADD R9, -R2, R9 ;  /* 0x0000000902097221 */ /* 0x001fc80000000100 */
[C---:B------:R-:W-:Y:S01]  /*0c80*/  FMUL R5, R9.reuse, R9 ;  /* 0x0000000909057220 */ /* 0x040fe20000400000 */
[----:B------:R-:W-:Y:S02]  /*0c90*/  FSEL R6, R6, RZ, P0 ;  /* 0x000000ff06067208 */ /* 0x000fe40000000000 */
[----:B------:R-:W-:Y:S01]  /*0ca0*/  SHF.R.U32.HI R10, RZ, 0x3, R21 ;  /* 0x00000003ff0a7819 */ /* 0x000fe20000011615 */
[----:B-1----:R-:W-:Y:S01]  /*0cb0*/  FADD R7, R8, R7 ;  /* 0x0000000708077221 */ /* 0x002fe20000000000 */
[----:B------:R-:W-:Y:S01]  /*0cc0*/  FMUL R5, R0, R5 ;  /* 0x0000000500057220 */ /* 0x000fe20000400000 */
[----:B------:R-:W-:Y:S01]  /*0cd0*/  FFMA R2, R9, R6, R2 ;  /* 0x0000000609027223 */ /* 0x000fe20000000002 */
[----:B------:R-:W-:Y:S02]  /*0ce0*/  LOP3.LUT R11, R10, 0x3c, RZ, 0xc0, !PT ;  /* 0x0000003c0a0b7812 */ /* 0x000fe400078ec0ff */
[----:B------:R-:W-:-:S03]  /*0cf0*/  FFMA R6, R6, R5, R7 ;  /* 0x0000000506067223 */ /* 0x000fc60000000007 */
[----:B------:R-:W-:Y:S04]  /*0d00*/  @!P1 STS [R11+UR4+0x80], R4 ;  /* 0x000080040b009988 */ /* 0x000fe80008000804 */
[----:B------:R-:W-:Y:S04]  /*0d10*/  @!P1 STS [R11+UR4], R2 ;  /* 0x000000020b009988 */ /* 0x000fe80008000804 */
[----:B------:R-:W-:Y:S01]  /*0d20*/  @!P1 STS [R11+UR4+0x40], R6 ;  /* 0x000040060b009988 */ /* 0x000fe20008000804 */
[----:B------:R-:W-:Y:S01]  /*0d30*/  BAR.SYNC.DEFER_BLOCKING 0x0 ;  /* 0x0000000000007b1d */ /* 0x000fe20000010000 */
[----:B------:R-:W-:-:S13]  /*0d40*/  ISETP.GE.AND P2, PT, R21, 0x10, PT ;  /* 0x000000101500780c */ /* 0x000fda0003f46270 */
[----:B------:R-:W0:Y:S04]  /*0d50*/  @!P2 LDS R14, [R13+UR4+0x80] ;  /* 0x000080040d0ea984 */ /* 0x000e280008000800 */
[----:B------:R-:W-:Y:S04]  /*0d60*/  @!P2 LDS R12, [R13+UR4] ;  /* 0x000000040d0ca984 */ /* 0x000fe80008000800 */
[----:B------:R-:W-:Y:S04]  /*0d70*/  @!P2 LDS R15, [R13+UR4+0x40] ;  /* 0x000040040d0fa984 */ /* 0x000fe80008000800 */
[----:B0-----:R-:W0:Y:S02]  /*0d80*/  SHFL.BFLY PT, R9, R14, 0x8, 0x1f ;  /* 0x0d001f000e097f89 */ /* 0x001e2400000e0000 */
[----:B0-----:R-:W-:-:S05]  /*0d90*/  FADD R0, R14, R9 ;  /* 0x000000090e007221 */ /* 0x001fca0000000000 */
[C---:B------:R-:W-:Y:S01]  /*0da0*/  FSETP.GEU.AND P1, PT, |R0|.reuse, 1.175494350822287508e-38, PT ;  /* 0x008000000000780b */ /* 0x040fe20003f2e200 */
[C---:B------:R-:W-:Y:S01]  /*0db0*/  FMUL R7, R0.reuse, 0.25 ;  /* 0x3e80000000077820 */ /* 0x040fe20000400000 */
[----:B------:R-:W-:Y:S01]  /*0dc0*/  FSETP.GT.AND P0, PT, |R0|, 8.50705917302346158658e+37, PT ;  /* 0x7e8000000000780b */ /* 0x000fe20003f04200 */
[----:B------:R-:W0:Y:S03]  /*0dd0*/  SHFL.BFLY PT, R5, R0, 0x4, 0x1f ;  /* 0x0c801f0000057f89 */ /* 0x000e2600000e0000 */
[----:B------:R-:W-:Y:S02]  /*0de0*/  FSEL R6, R7, R0, P0 ;  /* 0x0000000007067208 */ /* 0x000fe40000000000 */
[----:B------:R-:W1:Y:S05]  /*0df0*/  SHFL.BFLY PT, R7, R12, 0x8, 0x1f ;  /* 0x0d001f000c077f89 */ /* 0x000e6a00000e0000 */
[----:B------:R-:W-:-:S06]  /*0e00*/  @!P1 FMUL R6, R6, 16777216 ;  /* 0x4b80000006069820 */ /* 0x000fcc0000400000 */
[----:B------:R-:W2:Y:S01]  /*0e10*/  MUFU.RCP R6, R6 ;  /* 0x0000000600067308 */ /* 0x000ea20000001000 */
[----:B------:R-:W3:Y:S01]  /*0e20*/  SHFL.BFLY PT, R4, R15, 0x8, 0x1f ;  /* 0x0d001f000f047f89 */ /* 0x000ee200000e0000 */
[----:B------:R-:W-:-:S04]  /*0e30*/  @P0 FMUL R9, R9, 0.25 ;  /* 0x3e80000009090820 */ /* 0x000fc80000400000 */
[----:B------:R-:W-:Y:S01]  /*0e40*/  @!P1 FMUL R9, R9, 16777216 ;  /* 0x4b80000009099820 */ /* 0x000fe20000400000 */
[C---:B0-----:R-:W-:Y:S01]  /*0e50*/  FADD R2, R0.reuse, R5 ;  /* 0x0000000500027221 */ /* 0x041fe20000000000 */
[----:B------:R-:W-:-:S04]  /*0e60*/  FSETP.NEU.AND P1, PT, R0, RZ, PT ;  /* 0x000000ff0000720b */ /* 0x000fc80003f2d000 */
[----:B------:R-:W-:Y:S01]  /*0e70*/  FSETP.GEU.AND P2, PT, |R2|, 1.175494350822287508e-38, PT ;  /* 0x008000000200780b */ /* 0x000fe20003f4e200 */
[----:B--2---:R-:W-:Y:S01]  /*0e80*/  FMUL R8, R6, R9 ;  /* 0x0000000906087220 */ /* 0x004fe20000400000 */
[----:B-1----:R-:W-:Y:S01]  /*0e90*/  FADD R9, -R12, R7 ;  /* 0x000000070c097221 */ /* 0x002fe20000000100 */
[C---:B------:R-:W-:Y:S01]  /*0ea0*/  FMUL R17, R2.reuse, 0.25 ;  /* 0x3e80000002117820 */ /* 0x040fe20000400000 */
[----:B------:R-:W0:Y:S01]  /*0eb0*/  SHFL.BFLY PT, R7, R2, 0x2, 0x1f ;  /* 0x0c401f0002077f89 */ /* 0x000e2200000e0000 */
[----:B------:R-:W-:Y:S02]  /*0ec0*/  FSETP.GT.AND P0, PT, |R2|, 8.50705917302346158658e+37, PT ;  /* 0x7e8000000200780b */ /* 0x000fe40003f04200 */
[----:B------:R-:W-:Y:S01]  /*0ed0*/  FSEL R8, R8, RZ, P1 ;  /* 0x000000ff08087208 */ /* 0x000fe20000800000 */
[----:B------:R-:W-:Y:S01]  /*0ee0*/  FMUL R11, R9, R9 ;  /* 0x00000009090b7220 */ /* 0x000fe20000400000 */
[----:B------:R-:W-:-:S03]  /*0ef0*/  FSEL R17, R17, R2, P0 ;  /* 0x0000000211117208 */ /* 0x000fc60000000000 */
[----:B------:R-:W-:Y:S01]  /*0f00*/  FFMA R9, R9, R8, R12 ;  /* 0x0000000809097223 */ /* 0x000fe2000000000c */
[----:B---3--:R-:W-:Y:S01]  /*0f10*/  FADD R15, R15, R4 ;  /* 0x000000040f0f7221 */ /* 0x008fe20000000000 */
[----:B------:R-:W-:Y:S01]  /*0f20*/  @!P2 FMUL R17, R17, 16777216 ;  /* 0x4b8000001111a820 */ /* 0x000fe20000400000 */
[----:B------:R-:W-:Y:S02]  /*0f30*/  FMUL R11, R14, R11 ;  /* 0x0000000b0e0b7220 */ /* 0x000fe40000400000 */
[----:B------:R-:W1:Y:S01]  /*0f40*/  SHFL.BFLY PT, R6, R9, 0x4, 0x1f ;  /* 0x0c801f0009067f89 */ /* 0x000e6200000e0000 */
[----:B------:R-:W2:Y:S01]  /*0f50*/  MUFU.RCP R10, R17 ;  /* 0x00000011000a7308 */ /* 0x000ea20000001000 */
[----:B------:R-:W-:Y:S01]  /*0f60*/  FFMA R11, R8, R11, R15 ;  /* 0x0000000b080b7223 */ /* 0x000fe2000000000f */
[----:B------:R-:W-:-:S04]  /*0f70*/  @P0 FMUL R5, R5, 0.25 ;  /* 0x3e80000005050820 */ /* 0x000fc80000400000 */
[----:B------:R-:W3:Y:S01]  /*0f80*/  SHFL.BFLY PT, R8, R11, 0x4, 0x1f ;  /* 0x0c801f000b087f89 */ /* 0x000ee200000e0000 */
[----:B------:R-:W-:Y:S01]  /*0f90*/  @!P2 FMUL R5, R5, 16777216 ;  /* 0x4b8000000505a820 */ /* 0x000fe20000400000 */
[C---:B0-----:R-:W-:Y:S01]  /*0fa0*/  FADD R4, R2.reuse, R7 ;  /* 0x0000000702047221 */ /* 0x041fe20000000000 */
[----:B------:R-:W-:-:S04]  /*0fb0*/  FSETP.NEU.AND P1, PT, R2, RZ, PT ;  /* 0x000000ff0200720b */ /* 0x000fc80003f2d000 */
[----:B------:R-:W-:Y:S01]  /*0fc0*/  FSETP.GEU.AND P2, PT, |R4|, 1.175494350822287508e-38, PT ;  /* 0x008000000400780b */ /* 0x000fe20003f4e200 */
[----:B--2---:R-:W-:Y:S01]  /*0fd0*/  FMUL R10, R10, R5 ;  /* 0x000000050a0a7220 */ /* 0x004fe20000400000 */
[C---:B------:R-:W-:Y:S01]  /*0fe0*/  FMUL R5, R4.reuse, 0.25 ;  /* 0x3e80000004057820 */ /* 0x040fe20000400000 */
[----:B------:R-:W-:-:S03]  /*0ff0*/  FSETP.GT.AND P0, PT, |R4|, 8.50705917302346158658e+37, PT ;  /* 0x7e8000000400780b */ /* 0x000fc60003f04200 */
[----:B------:R-:W-:Y:S01]  /*1000*/  FSEL R10, R10, RZ, P1 ;  /* 0x000000ff0a0a7208 */ /* 0x000fe20000800000 */
[----:B-1----:R-:W-:Y:S01]  /*1010*/  FADD R6, -R9, R6 ;  /* 0x0000000609067221 */ /* 0x002fe20000000100 */
[----:B------:R-:W-:-:S03]  /*1020*/  FSEL R12, R5, R4, P0 ;  /* 0x00000004050c7208 */ /* 0x000fc60000000000 */
[C---:B------:R-:W-:Y:S01]  /*1030*/  FMUL R15, R6.reuse, R6 ;  /* 0x00000006060f7220 */ /* 0x040fe20000400000 */
[----:B------:R-:W-:Y:S01]  /*1040*/  FFMA R6, R6, R10, R9 ;  /* 0x0000000a06067223 */ /* 0x000fe20000000009 */
[----:B------:R-:W-:Y:S01]  /*1050*/  @!P2 FMUL R12, R12, 16777216 ;  /* 0x4b8000000c0ca820 */ /* 0x000fe20000400000 */
[----:B------:R-:W0:Y:S01]  /*1060*/  SHFL.BFLY PT, R5, R4, 0x1, 0x1f ;  /* 0x0c201f0004057f89 */ /* 0x000e2200000e0000 */
[----:B---3--:R-:W-:Y:S01]  /*1070*/  FADD R11, R11, R8 ;  /* 0x000000080b0b7221 */ /* 0x008fe20000000000 */
[----:B------:R-:W-:Y:S02]  /*1080*/  FMUL R15, R0, R15 ;  /* 0x0000000f000f7220 */ /* 0x000fe40000400000 */
[----:B------:R-:W1:Y:S01]  /*1090*/  SHFL.BFLY PT, R9, R6, 0x2, 0x1f ;  /* 0x0c401f0006097f89 */ /* 0x000e6200000e0000 */
[----:B------:R-:W2:Y:S01]  /*10a0*/  MUFU.RCP R12, R12 ;  /* 0x0000000c000c7308 */ /* 0x000ea20000001000 */
[----:B------:R-:W-:Y:S01]  /*10b0*/  FFMA R11, R10, R15, R11 ;  /* 0x0000000f0a0b7223 */ /* 0x000fe2000000000b */
[----:B------:R-:W-:-:S04]  /*10c0*/  @P0 FMUL R7, R7, 0.25 ;  /* 0x3e80000007070820 */ /* 0x000fc80000400000 */
[----:B------:R-:W3:Y:S01]  /*10d0*/  SHFL.BFLY PT, R8, R11, 0x2, 0x1f ;  /* 0x0c401f000b087f89 */ /* 0x000ee200000e0000 */
[----:B------:R-:W-:Y:S01]  /*10e0*/  @!P2 FMUL R7, R7, 16777216 ;  /* 0x4b8000000707a820 */ /* 0x000fe20000400000 */
[----:B------:R-:W-:-:S03]  /*10f0*/  FSETP.NEU.AND P0, PT, R4, RZ, PT ;  /* 0x000000ff0400720b */ /* 0x000fc60003f0d000 */
[----:B--2---:R-:W-:Y:S01]  /*1100*/  FMUL R7, R12, R7 ;  /* 0x000000070c077220 */ /* 0x004fe20000400000 */
[----:B0-----:R-:W-:-:S04]  /*1110*/  FADD R0, R4, R5 ;  /* 0x0000000504007221 */ /* 0x001fc80000000000 */
[----:B------:R-:W-:Y:S01]  /*1120*/  FSEL R7, R7, RZ, P0 ;  /* 0x000000ff07077208 */ /* 0x000fe20000000000 */
[----:B-1----:R-:W-:Y:S01]  /*1130*/  FADD R9, -R6, R9 ;  /* 0x0000000906097221 */ /* 0x002fe20000000100 */
[C---:B------:R-:W-:Y:S01]  /*1140*/  FSETP.GEU.AND P1, PT, |R0|.reuse, 1.175494350822287508e-38, PT ;  /* 0x008000000000780b */ /* 0x040fe20003f2e200 */
[C---:B------:R-:W-:Y:S02]  /*1150*/  FMUL R15, R0.reuse, 0.25 ;  /* 0x3e800000000f7820 */ /* 0x040fe40000400000 */
[C---:B------:R-:W-:Y:S01]  /*1160*/  FFMA R6, R9.reuse, R7, R6 ;  /* 0x0000000709067223 */ /* 0x040fe20000000006 */
[----:B------:R-:W-:Y:S01]  /*1170*/  FMUL R9, R9, R9 ;  /* 0x0000000909097220 */ /* 0x000fe20000400000 */
[----:B------:R-:W-:Y:S01]  /*1180*/  FSETP.GT.AND P0, PT, |R0|, 8.50705917302346158658e+37, PT ;  /* 0x7e8000000000780b */ /* 0x000fe20003f04200 */
[----:B---3--:R-:W-:Y:S02]  /*1190*/  FADD R8, R11, R8 ;  /* 0x000000080b087221 */ /* 0x008fe40000000000 */
[----:B------:R-:W-:Y:S01]  /*11a0*/  FMUL R9, R2, R9 ;  /* 0x0000000902097220 */ /* 0x000fe20000400000 */
[----:B------:R-:W0:Y:S01]  /*11b0*/  SHFL.BFLY PT, R11, R6, 0x1, 0x1f ;  /* 0x0c201f00060b7f89 */ /* 0x000e2200000e0000 */
[----:B------:R-:W-:-:S02]  /*11c0*/  FSEL R15, R15, R0, P0 ;  /* 0x000000000f0f7208 */ /* 0x000fc40000000000 */
[----:B------:R-:W-:-:S03]  /*11d0*/  FFMA R8, R7, R9, R8 ;  /* 0x0000000907087223 */ /* 0x000fc60000000008 */
[----:B------:R-:W-:Y:S02]  /*11e0*/  @!P1 FMUL R15, R15, 16777216 ;  /* 0x4b8000000f0f9820 */ /* 0x000fe40000400000 */
[----:B------:R-:W1:Y:S02]  /*11f0*/  SHFL.BFLY PT, R7, R8, 0x1, 0x1f ;  /* 0x0c201f0008077f89 */ /* 0x000e6400000e0000 */
[----:B------:R-:W2:Y:S01]  /*1200*/  MUFU.RCP R2, R15 ;  /* 0x0000000f00027308 */ /* 0x000ea20000001000 */
[----:B------:R-:W-:Y:S01]  /*1210*/  @P0 FMUL R5, R5, 0.25 ;  /* 0x3e80000005050820 */ /* 0x000fe20000400000 */
[----:B------:R-:W-:-:S03]  /*1220*/  LOP3.LUT P0, RZ, R21, 0xf, RZ, 0xc0, !PT ;  /* 0x0000000f15ff7812 */ /* 0x000fc6000780c0ff */
[----:B------:R-:W-:Y:S01]  /*1230*/  @!P1 FMUL R5, R5, 16777216 ;  /* 0x4b80000005059820 */ /* 0x000fe20000400000 */
[----:B------:R-:W-:Y:S02]  /*1240*/  FSETP.NEU.AND P1, PT, R0, RZ, PT ;  /* 0x000000ff0000720b */ /* 0x000fe40003f2d000 */
[----:B------:R-:W-:Y:S01]  /*1250*/  ISETP.LT.AND P0, PT, R21, 0x10, !P0 ;  /* 0x000000101500780c */ /* 0x000fe20004701270 */
[----:B0-----:R-:W-:Y:S01]  /*1260*/  FADD R11, -R6, R11 ;  /* 0x0000000b060b7221 */ /* 0x001fe20000000100 */
[----:B--2---:R-:W-:-:S03]  /*1270*/  FMUL R2, R2, R5 ;  /* 0x0000000502027220 */ /* 0x004fc60000400000 */
[----:B------:R-:W-:Y:S02]  /*1280*/  FMUL R5, R11, R11 ;  /* 0x0000000b0b057220 */ /* 0x000fe40000400000 */
[----:B------:R-:W-:Y:S01]  /*1290*/  FSEL R2, R2, RZ, P1 ;  /* 0x000000ff02027208 */ /* 0x000fe20000800000 */
[----:B-1----:R-:W-:Y:S01]  /*12a0*/  FADD R7, R8, R7 ;  /* 0x0000000708077221 */ /* 0x002fe20000000000 */
[----:B------:R-:W-:-:S03]  /*12b0*/  FMUL R5, R4, R5 ;  /* 0x0000000504057220 */ /* 0x000fc60000400000 */
[----:B------:R-:W-:Y:S01]  /*12c0*/  FFMA R8, R11, R2, R6 ;  /* 0x000000020b087223 */ /* 0x000fe20000000006 */
[----:B------:R-:W-:Y:S01]  /*12d0*/  FFMA R2, R2, R5, R7 ;  /* 0x0000000502027223 */ /* 0x000fe20000000007 */
[----:B------:R-:W-:Y:S01]  /*12e0*/  @P0 STS [R13+UR4+0x80], R0 ;  /* 0x000080000d000988 */ /* 0x000fe20008000804 */
[----:B------:R-:W0:Y:S03]  /*12f0*/  LDC.64 R4, c[0x0][0x220] ;  /* 0x00008800ff047b82 */ /* 0x000e260000000a00 */
[----:B------:R-:W-:Y:S04]  /*1300*/  @P0 STS [R13+UR4], R8 ;  /* 0x000000080d000988 */ /* 0x000fe80008000804 */
[----:B------:R-:W-:Y:S01]  /*1310*/  @P0 STS [R13+UR4+0x40], R2 ;  /* 0x000040020d000988 */ /* 0x000fe20008000804 */
[----:B------:R-:W1:Y:S08]  /*1320*/  LDC.64 R6, c[0x0][0x210] ;  /* 0x00008400ff067b82 */ /* 0x000e700000000a00 */
[----:B------:R-:W-:Y:S01]  /*1330*/  BAR.SYNC.DEFER_BLOCKING 0x0 ;  /* 0x0000000000007b1d */ /* 0x000fe20000010000 */
[----:B------:R-:W-:-:S05]  /*1340*/  LOP3.LUT P0, RZ, R21, 0x1ff, RZ, 0xc0, !PT ;  /* 0x000001ff15ff7812 */ /* 0x000fca000780c0ff */
[----:B------:R-:W2:Y:S01]  /*1350*/  LDS R9, [UR4] ;  /* 0x00000004ff097984 */ /* 0x000ea20008000800 */
[----:B------:R-:W-:-:S03]  /*1360*/  ISETP.LT.AND P0, PT, R3, 0x100, !P0 ;  /* 0x000001000300780c */ /* 0x000fc60004701270 */
[----:B------:R-:W3:Y:S01]  /*1370*/  LDS R10, [UR4+0x40] ;  /* 0x00004004ff0a7984 */ /* 0x000ee20008000800 */
[----:B0-----:R-:W-:Y:S01]  /*1380*/  IMAD.WIDE R4, R3, 0x4, R4 ;  /* 0x0000000403047825 */ /* 0x001fe200078e0204 */
[----:B------:R-:W-:-:S08]  /*1390*/  MOV R11, 0x39800000 ;  /* 0x39800000000b7802 */ /* 0x000fd00000000f00 */
[----:B--2---:R1:W-:Y:S01]  /*13a0*/  @P0 STG.E desc[UR6][R4.64], R9 ;  /* 0x0000000904000986 */ /* 0x0043e2000c101906 */
[----:B---3--:R-:W-:Y:S01]  /*13b0*/  FFMA R10, R10, R11, 9.9999997473787516356e-06 ;  /* 0x3727c5ac0a0a7423 */ /* 0x008fe2000000000b */
[----:B------:R-:W-:Y:S06]  /*13c0*/  BAR.SYNC.DEFER_BLOCKING 0x0 ;  /* 0x0000000000007b1d */ /* 0x000fec0000010000 */
[----:B-1----:R-:W-:Y:S05]  /*13d0*/  @!P0 EXIT ;  /* 0x000000000000894d */ /* 0x002fea0003800000 */
[----:B------:R-:W0:Y:S01]  /*13e0*/  MUFU.RSQ R5, R10 ;  /* 0x0000000a00057308 */ /* 0x000e220000001400 */
[----:B------:R-:W-:-:S05]  /*13f0*/  IMAD.WIDE R2, R3, 0x4, R6 ;  /* 0x0000000403027825 */ /* 0x000fca00078e0206 */
[----:B0-----:R-:W-:Y:S01]  /*1400*/  STG.E desc[UR6][R2.64], R5 ;  /* 0x0000000502007986 */ /* 0x001fe2000c101906 */
[----:B------:R-:W-:Y:S05]  /*1410*/  EXIT ;  /* 0x000000000000794d */ /* 0x000fea0003800000 */
.L_x_0:
[----:B------:R-:W-:-:S00]  /*1420*/  BRA `(.L_x_0) ;  /* 0xfffffffc00fc7947 */ /* 0x000fc0000383ffff */
[----:B------:R-:W-:-:S00]  /*1430*/  NOP ;  /* 0x0000000000007918 */ /* 0x000fc00000000000 */
        /* <DEDUP_REMOVED lines=12> */
.L_x_1:


//--------------------- .nv.global.init           --------------------------
	.section	.nv.global.init,"aw",@progbits
.nv.global.init:
	.type		_$_str,@object
	.size		_$_str,(.L_0 - _$_str)
_$_str:
        /*0000*/ 	.byte	0x5f, 0x5f, 0x43, 0x55, 0x44, 0x41, 0x5f, 0x46, 0x54, 0x5a, 0x00
.L_0:


//--------------------- .nv.shared.triton_red_fused__native_batch_norm_legit_2 --------------------------
	.section	.nv.shared.triton_red_fused__native_batch_norm_legit_2,"aw",@nobits
	.sectionflags	@""
	.align	16
	.zero		1024


//--------------------- .nv.constant0.triton_red_fused__native_batch_norm_legit_2 --------------------------
	.section	.nv.constant0.triton_red_fused__native_batch_norm_legit_2,"a",@progbits
	.sectionflags	@""
	.align	4
.nv.constant0.triton_red_fused__native_batch_norm_legit_2:
	.zero		560
